//
// Generated by NVIDIA NVVM Compiler
//
// Compiler Build ID: CL-36424714
// Cuda compilation tools, release 13.0, V13.0.88
// Based on NVVM 20.0.0
//

.version 9.0
.target sm_100
.address_size 64

	// .globl	_Z16countBlocksPerSMPi

.visible .entry _Z16countBlocksPerSMPi(
	.param .u64 .ptr .align 1 _Z16countBlocksPerSMPi_param_0
)
{
	.reg .b32 	%r<3>;
	.reg .b64 	%rd<5>;

	ld.param.u64 	%rd1, [_Z16countBlocksPerSMPi_param_0];
	cvta.to.global.u64 	%rd2, %rd1;
	// begin inline asm
	mov.u32 %r1, %smid;
	// end inline asm
	mul.wide.s32 	%rd3, %r1, 4;
	add.s64 	%rd4, %rd2, %rd3;
	atom.global.add.u32 	%r2, [%rd4], 1;
	ret;

}


// ===== COMPILED SASS (sm_100) =====

	.target	sm_100

	.elftype	@"ET_EXEC"


//--------------------- .note.nv.tkinfo           --------------------------
	.section	.note.nv.tkinfo,"",@"SHT_NOTE"
	.sectionflags	@"SHF_NOTE_NV_TKINFO"
	.tkinfo
        /*0018*/ 	.word	0x00000002
        /*0030*/ 	.string	""
        /*0030*/ 	.string	"ptxas"
        /*0030*/ 	.string	"Cuda compilation tools, release 13.0, V13.0.88"
        /*0030*/ 	.string	"Build cuda_13.0.r13.0/compiler.36424714_0"
        /*0030*/ 	.string	"-arch sm_100 -m 64 "



//--------------------- .note.nv.cuinfo           --------------------------
	.section	.note.nv.cuinfo,"",@"SHT_NOTE"
	.sectionflags	@"SHF_NOTE_NV_CUINFO"
        /*0018*/ 	.short	0x0002
        /*001a*/ 	.short	0x0064
        /*001c*/ 	.short	0x0082
	.zero		2


//--------------------- .nv.info                  --------------------------
	.section	.nv.info,"",@"SHT_CUDA_INFO"
	.align	4


	//----- nvinfo : EIATTR_REGCOUNT
	.align		4
        /*0000*/ 	.byte	0x04, 0x2f
        /*0002*/ 	.short	(.L_1 - .L_0)
	.align		4
.L_0:
        /*0004*/ 	.word	index@(_Z16countBlocksPerSMPi)
        /*0008*/ 	.word	0x0000000a


	//----- nvinfo : EIATTR_FRAME_SIZE
	.align		4
.L_1:
        /*000c*/ 	.byte	0x04, 0x11
        /*000e*/ 	.short	(.L_3 - .L_2)
	.align		4
.L_2:
        /*0010*/ 	.word	index@(_Z16countBlocksPerSMPi)
        /*0014*/ 	.word	0x00000000


	//----- nvinfo : EIATTR_MIN_STACK_SIZE
	.align		4
.L_3:
        /*0018*/ 	.byte	0x04, 0x12
        /*001a*/ 	.short	(.L_5 - .L_4)
	.align		4
.L_4:
        /*001c*/ 	.word	index@(_Z16countBlocksPerSMPi)
        /*0020*/ 	.word	0x00000000
.L_5:


//--------------------- .nv.compat                --------------------------
	.section	.nv.compat,"",@"SHT_CUDA_COMPAT_INFO"
	.align	4
        /*0000*/ 	.byte	0x02, 0x09, 0x00, 0x00, 0x02, 0x02, 0x01, 0x00, 0x02, 0x05, 0x05, 0x00, 0x03, 0x07, 0x01, 0x01
        /*0010*/ 	.byte	0x02, 0x03, 0x00, 0x00, 0x02, 0x06, 0x01, 0x00, 0x04, 0x0b, 0x08, 0x00, 0x09, 0x00, 0x00, 0x00
        /*0020*/ 	.byte	0x00, 0x00, 0x00, 0x00


//--------------------- .nv.info._Z16countBlocksPerSMPi --------------------------
	.section	.nv.info._Z16countBlocksPerSMPi,"",@"SHT_CUDA_INFO"
	.sectionflags	@""
	.align	4


	//----- nvinfo : EIATTR_CUDA_API_VERSION
	.align		4
        /*0000*/ 	.byte	0x04, 0x37
        /*0002*/ 	.short	(.L_7 - .L_6)
.L_6:
        /*0004*/ 	.word	0x00000082


	//----- nvinfo : EIATTR_KPARAM_INFO
	.align		4
.L_7:
        /*0008*/ 	.byte	0x04, 0x17
        /*000a*/ 	.short	(.L_9 - .L_8)
.L_8:
        /*000c*/ 	.word	0x00000000
        /*0010*/ 	.short	0x0000
        /*0012*/ 	.short	0x0000
        /*0014*/ 	.byte	0x00, 0xf5, 0x21, 0x00


	//----- nvinfo : EIATTR_SPARSE_MMA_MASK
	.align		4
.L_9:
        /*0018*/ 	.byte	0x03, 0x50
        /*001a*/ 	.short	0x0000


	//----- nvinfo : EIATTR_MAXREG_COUNT
	.align		4
        /*001c*/ 	.byte	0x03, 0x1b
        /*001e*/ 	.short	0x00ff


	//----- nvinfo : EIATTR_MERCURY_ISA_VERSION
	.align		4
        /*0020*/ 	.byte	0x03, 0x5f
        /*0022*/ 	.short	0x0101


	//----- nvinfo : EIATTR_INT_WARP_WIDE_INSTR_OFFSETS
	.align		4
        /*0024*/ 	.byte	0x04, 0x31
        /*0026*/ 	.short	(.L_11 - .L_10)


	//   ....[0]....
.L_10:
        /*0028*/ 	.word	0x00000030


	//----- nvinfo : EIATTR_VRC_CTA_INIT_COUNT
	.align		4
.L_11:
        /*002c*/ 	.byte	0x02, 0x4a
	.zero		1
	.zero		1


	//----- nvinfo : EIATTR_EXIT_INSTR_OFFSETS
	.align		4
        /*0030*/ 	.byte	0x04, 0x1c
        /*0032*/ 	.short	(.L_13 - .L_12)


	//   ....[0]....
.L_12:
        /*0034*/ 	.word	0x000000b0


	//----- nvinfo : EIATTR_CBANK_PARAM_SIZE
	.align		4
.L_13:
        /*0038*/ 	.byte	0x03, 0x19
        /*003a*/ 	.short	0x0008


	//----- nvinfo : EIATTR_PARAM_CBANK
	.align		4
        /*003c*/ 	.byte	0x04, 0x0a
        /*003e*/ 	.short	(.L_15 - .L_14)
	.align		4
.L_14:
        /*0040*/ 	.word	index@(.nv.constant0._Z16countBlocksPerSMPi)
        /*0044*/ 	.short	0x0380
        /*0046*/ 	.short	0x0008


	//----- nvinfo : EIATTR_SW_WAR
	.align		4
.L_15:
        /*0048*/ 	.byte	0x04, 0x36
        /*004a*/ 	.short	(.L_17 - .L_16)
.L_16:
        /*004c*/ 	.word	0x00000008
.L_17:


//--------------------- .nv.callgraph             --------------------------
	.section	.nv.callgraph,"",@"SHT_CUDA_CALLGRAPH"
	.align	4
	.sectionentsize	8
	.align		4
        /*0000*/ 	.word	0x00000000
	.align		4
        /*0004*/ 	.word	0xffffffff
	.align		4
        /*0008*/ 	.word	0x00000000
	.align		4
        /*000c*/ 	.word	0xfffffffe
	.align		4
        /*0010*/ 	.word	0x00000000
	.align		4
        /*0014*/ 	.word	0xfffffffd
	.align		4
        /*0018*/ 	.word	0x00000000
	.align		4
        /*001c*/ 	.word	0xfffffffc


//--------------------- .text._Z16countBlocksPerSMPi --------------------------
	.section	.text._Z16countBlocksPerSMPi,"ax",@progbits
	.align	128
        .global         _Z16countBlocksPerSMPi
        .type           _Z16countBlocksPerSMPi,@function
        .size           _Z16countBlocksPerSMPi,(.L_x_1 - _Z16countBlocksPerSMPi)
        .other          _Z16countBlocksPerSMPi,@"STO_CUDA_ENTRY STV_DEFAULT"
_Z16countBlocksPerSMPi:
.text._Z16countBlocksPerSMPi:
[----:B------:R-:W-:Y:S01]  /*0000*/  LDC R1, c[0x0][0x37c] ;  /* 0x0000df00ff017b82 */ /* 0x000fe20000000800 */
[----:B------:R-:W0:Y:S07]  /*0010*/  S2R R0, SR_LANEID ;  /* 0x0000000000007919 */ /* 0x000e2e0000000000 */
[----:B------:R-:W1:Y:S01]  /*0020*/  LDC.64 R2, c[0x0][0x380] ;  /* 0x0000e000ff027b82 */ /* 0x000e620000000a00 */
[----:B------:R-:W-:Y:S01]  /*0030*/  VOTEU.ANY UR6, UPT, PT ;  /* 0x0000000000067886 */ /* 0x000fe200038e0100 */
[----:B------:R-:W2:Y:S01]  /*0040*/  LDCU.64 UR4, c[0x0][0x358] ;  /* 0x00006b00ff0477ac */ /* 0x000ea20008000a00 */
[----:B------:R-:W1:Y:S01]  /*0050*/  S2R R5, SR_VIRTUALSMID ;  /* 0x0000000000057919 */ /* 0x000e620000004300 */
[----:B------:R-:W2:Y:S01]  /*0060*/  POPC R7, UR6 ;  /* 0x0000000600077d09 */ /* 0x000ea20008000000 */
[----:B------:R-:W-:-:S06]  /*0070*/  UFLO.U32 UR7, UR6 ;  /* 0x00000006000772bd */ /* 0x000fcc00080e0000 */
[----:B0-----:R-:W-:Y:S01]  /*0080*/  ISETP.EQ.U32.AND P0, PT, R0, UR7, PT ;  /* 0x0000000700007c0c */ /* 0x001fe2000bf02070 */
[----:B-1----:R-:W-:-:S12]  /*0090*/  IMAD.WIDE R2, R5, 0x4, R2 ;  /* 0x0000000405027825 */ /* 0x002fd800078e0202 */
[----:B--2---:R-:W-:Y:S01]  /*00a0*/  @P0 REDG.E.ADD.STRONG.GPU desc[UR4][R2.64], R7 ;  /* 0x000000070200098e */ /* 0x004fe2000c12e104 */
[----:B------:R-:W-:Y:S05]  /*00b0*/  EXIT ;  /* 0x000000000000794d */ /* 0x000fea0003800000 */
.L_x_0:
[----:B------:R-:W-:-:S00]  /*00c0*/  BRA `(.L_x_0) ;  /* 0xfffffffc00fc7947 */ /* 0x000fc0000383ffff */
[----:B------:R-:W-:-:S00]  /*00d0*/  NOP ;  /* 0x0000000000007918 */ /* 0x000fc00000000000 */
        /* <DEDUP_REMOVED lines=10> */
.L_x_1:


//--------------------- .nv.shared.reserved.0     --------------------------
	.section	.nv.shared.reserved.0,"aw",@nobits
	.weak		__nv_reservedSMEM_offset_0_alias
	.size		__nv_reservedSMEM_offset_0_alias, 0, 64
	.other		__nv_reservedSMEM_offset_0_alias,@"STO_CUDA_RESERVED_SHARED STV_DEFAULT"
__nv_reservedSMEM_offset_0_alias:
	.zero		0
	.zero		64


//--------------------- .nv.constant0._Z16countBlocksPerSMPi --------------------------
	.section	.nv.constant0._Z16countBlocksPerSMPi,"a",@progbits
	.sectionflags	@""
	.align	4
.nv.constant0._Z16countBlocksPerSMPi:
	.zero		904


//--------------------- SYMBOLS --------------------------

	.type		.nv.reservedSmem.offset0,@object
	.size		.nv.reservedSmem.offset0,0x4
